//
// Generated by NVIDIA NVVM Compiler
//
// Compiler Build ID: CL-36424714
// Cuda compilation tools, release 13.0, V13.0.88
// Based on NVVM 20.0.0
//

.version 9.0
.target sm_100
.address_size 64

	// .globl	_Z13adagradKerneliPiS_iPfS0_fS0_f

.visible .entry _Z13adagradKerneliPiS_iPfS0_fS0_f(
	.param .u32 _Z13adagradKerneliPiS_iPfS0_fS0_f_param_0,
	.param .u64 .ptr .align 1 _Z13adagradKerneliPiS_iPfS0_fS0_f_param_1,
	.param .u64 .ptr .align 1 _Z13adagradKerneliPiS_iPfS0_fS0_f_param_2,
	.param .u32 _Z13adagradKerneliPiS_iPfS0_fS0_f_param_3,
	.param .u64 .ptr .align 1 _Z13adagradKerneliPiS_iPfS0_fS0_f_param_4,
	.param .u64 .ptr .align 1 _Z13adagradKerneliPiS_iPfS0_fS0_f_param_5,
	.param .f32 _Z13adagradKerneliPiS_iPfS0_fS0_f_param_6,
	.param .u64 .ptr .align 1 _Z13adagradKerneliPiS_iPfS0_fS0_f_param_7,
	.param .f32 _Z13adagradKerneliPiS_iPfS0_fS0_f_param_8
)
{
	.reg .pred 	%p<8>;
	.reg .b32 	%r<41>;
	.reg .b32 	%f<65>;
	.reg .b64 	%rd<28>;

	ld.param.u32 	%r23, [_Z13adagradKerneliPiS_iPfS0_fS0_f_param_0];
	ld.param.u64 	%rd7, [_Z13adagradKerneliPiS_iPfS0_fS0_f_param_1];
	ld.param.u64 	%rd8, [_Z13adagradKerneliPiS_iPfS0_fS0_f_param_2];
	ld.param.u32 	%r24, [_Z13adagradKerneliPiS_iPfS0_fS0_f_param_3];
	ld.param.u64 	%rd9, [_Z13adagradKerneliPiS_iPfS0_fS0_f_param_4];
	ld.param.u64 	%rd10, [_Z13adagradKerneliPiS_iPfS0_fS0_f_param_5];
	ld.param.f32 	%f2, [_Z13adagradKerneliPiS_iPfS0_fS0_f_param_6];
	ld.param.u64 	%rd11, [_Z13adagradKerneliPiS_iPfS0_fS0_f_param_7];
	ld.param.f32 	%f3, [_Z13adagradKerneliPiS_iPfS0_fS0_f_param_8];
	cvta.to.global.u64 	%rd1, %rd9;
	cvta.to.global.u64 	%rd2, %rd11;
	cvta.to.global.u64 	%rd3, %rd10;
	mov.u32 	%r25, %ctaid.y;
	mov.u32 	%r26, %ntid.x;
	mov.u32 	%r27, %tid.x;
	mad.lo.s32 	%r28, %r25, %r26, %r27;
	mul.lo.s32 	%r1, %r28, %r23;
	setp.ge.s32 	%p1, %r1, %r24;
	@%p1 bra 	$L__BB0_9;
	cvta.to.global.u64 	%rd12, %rd7;
	mov.u32 	%r2, %ctaid.x;
	mul.wide.u32 	%rd13, %r2, 4;
	add.s64 	%rd14, %rd12, %rd13;
	ld.global.u32 	%r3, [%rd14];
	setp.eq.s32 	%p2, %r3, -1;
	@%p2 bra 	$L__BB0_9;
	cvta.to.global.u64 	%rd15, %rd8;
	add.s64 	%rd17, %rd15, %rd13;
	ld.global.u32 	%r29, [%rd17];
	cvt.rn.f32.s32 	%f4, %r29;
	rcp.rn.f32 	%f1, %f4;
	mul.lo.s32 	%r4, %r3, %r24;
	add.s32 	%r38, %r4, %r1;
	mad.lo.s32 	%r37, %r24, %r2, %r1;
	add.s32 	%r7, %r38, %r23;
	setp.lt.s32 	%p3, %r23, 1;
	@%p3 bra 	$L__BB0_9;
	add.s32 	%r30, %r38, 1;
	max.s32 	%r8, %r30, %r7;
	sub.s32 	%r31, %r8, %r38;
	and.b32  	%r9, %r31, 3;
	setp.eq.s32 	%p4, %r9, 0;
	@%p4 bra 	$L__BB0_6;
	neg.s32 	%r34, %r9;
$L__BB0_5:
	.pragma "nounroll";
	mul.wide.s32 	%rd18, %r37, 4;
	add.s64 	%rd19, %rd3, %rd18;
	mul.wide.s32 	%rd20, %r38, 4;
	add.s64 	%rd21, %rd1, %rd20;
	add.s64 	%rd22, %rd2, %rd20;
	ld.global.f32 	%f5, [%rd19];
	mul.f32 	%f6, %f1, %f5;
	ld.global.f32 	%f7, [%rd22];
	fma.rn.f32 	%f8, %f6, %f6, %f7;
	st.global.f32 	[%rd22], %f8;
	sqrt.rn.f32 	%f9, %f8;
	add.f32 	%f10, %f3, %f9;
	div.rn.f32 	%f11, %f2, %f10;
	mul.f32 	%f12, %f1, %f11;
	ld.global.f32 	%f13, [%rd19];
	mul.f32 	%f14, %f13, %f12;
	ld.global.f32 	%f15, [%rd21];
	sub.f32 	%f16, %f15, %f14;
	st.global.f32 	[%rd21], %f16;
	add.s32 	%r38, %r38, 1;
	add.s32 	%r37, %r37, 1;
	add.s32 	%r34, %r34, 1;
	setp.ne.s32 	%p5, %r34, 0;
	@%p5 bra 	$L__BB0_5;
$L__BB0_6:
	sub.s32 	%r32, %r4, %r8;
	add.s32 	%r33, %r32, %r1;
	setp.gt.u32 	%p6, %r33, -4;
	@%p6 bra 	$L__BB0_9;
	add.s64 	%rd4, %rd2, 8;
	add.s64 	%rd5, %rd1, 8;
	add.s64 	%rd6, %rd3, 8;
$L__BB0_8:
	mul.wide.s32 	%rd23, %r38, 4;
	add.s64 	%rd24, %rd4, %rd23;
	add.s64 	%rd25, %rd5, %rd23;
	mul.wide.s32 	%rd26, %r37, 4;
	add.s64 	%rd27, %rd6, %rd26;
	ld.global.f32 	%f17, [%rd27+-8];
	mul.f32 	%f18, %f1, %f17;
	ld.global.f32 	%f19, [%rd24+-8];
	fma.rn.f32 	%f20, %f18, %f18, %f19;
	st.global.f32 	[%rd24+-8], %f20;
	sqrt.rn.f32 	%f21, %f20;
	add.f32 	%f22, %f3, %f21;
	div.rn.f32 	%f23, %f2, %f22;
	mul.f32 	%f24, %f1, %f23;
	ld.global.f32 	%f25, [%rd27+-8];
	mul.f32 	%f26, %f25, %f24;
	ld.global.f32 	%f27, [%rd25+-8];
	sub.f32 	%f28, %f27, %f26;
	st.global.f32 	[%rd25+-8], %f28;
	ld.global.f32 	%f29, [%rd27+-4];
	mul.f32 	%f30, %f1, %f29;
	ld.global.f32 	%f31, [%rd24+-4];
	fma.rn.f32 	%f32, %f30, %f30, %f31;
	st.global.f32 	[%rd24+-4], %f32;
	sqrt.rn.f32 	%f33, %f32;
	add.f32 	%f34, %f3, %f33;
	div.rn.f32 	%f35, %f2, %f34;
	mul.f32 	%f36, %f1, %f35;
	ld.global.f32 	%f37, [%rd27+-4];
	mul.f32 	%f38, %f37, %f36;
	ld.global.f32 	%f39, [%rd25+-4];
	sub.f32 	%f40, %f39, %f38;
	st.global.f32 	[%rd25+-4], %f40;
	ld.global.f32 	%f41, [%rd27];
	mul.f32 	%f42, %f1, %f41;
	ld.global.f32 	%f43, [%rd24];
	fma.rn.f32 	%f44, %f42, %f42, %f43;
	st.global.f32 	[%rd24], %f44;
	sqrt.rn.f32 	%f45, %f44;
	add.f32 	%f46, %f3, %f45;
	div.rn.f32 	%f47, %f2, %f46;
	mul.f32 	%f48, %f1, %f47;
	ld.global.f32 	%f49, [%rd27];
	mul.f32 	%f50, %f49, %f48;
	ld.global.f32 	%f51, [%rd25];
	sub.f32 	%f52, %f51, %f50;
	st.global.f32 	[%rd25], %f52;
	ld.global.f32 	%f53, [%rd27+4];
	mul.f32 	%f54, %f1, %f53;
	ld.global.f32 	%f55, [%rd24+4];
	fma.rn.f32 	%f56, %f54, %f54, %f55;
	st.global.f32 	[%rd24+4], %f56;
	sqrt.rn.f32 	%f57, %f56;
	add.f32 	%f58, %f3, %f57;
	div.rn.f32 	%f59, %f2, %f58;
	mul.f32 	%f60, %f1, %f59;
	ld.global.f32 	%f61, [%rd27+4];
	mul.f32 	%f62, %f61, %f60;
	ld.global.f32 	%f63, [%rd25+4];
	sub.f32 	%f64, %f63, %f62;
	st.global.f32 	[%rd25+4], %f64;
	add.s32 	%r38, %r38, 4;
	add.s32 	%r37, %r37, 4;
	setp.lt.s32 	%p7, %r38, %r7;
	@%p7 bra 	$L__BB0_8;
$L__BB0_9:
	ret;

}


// ===== COMPILED SASS (sm_100) =====

	.target	sm_100

	.elftype	@"ET_EXEC"


//--------------------- .note.nv.tkinfo           --------------------------
	.section	.note.nv.tkinfo,"",@"SHT_NOTE"
	.sectionflags	@"SHF_NOTE_NV_TKINFO"
	.tkinfo
        /*0018*/ 	.word	0x00000002
        /*0030*/ 	.string	""
        /*0030*/ 	.string	"ptxas"
        /*0030*/ 	.string	"Cuda compilation tools, release 13.0, V13.0.88"
        /*0030*/ 	.string	"Build cuda_13.0.r13.0/compiler.36424714_0"
        /*0030*/ 	.string	"-arch sm_100 -m 64 "



//--------------------- .note.nv.cuinfo           --------------------------
	.section	.note.nv.cuinfo,"",@"SHT_NOTE"
	.sectionflags	@"SHF_NOTE_NV_CUINFO"
        /*0018*/ 	.short	0x0002
        /*001a*/ 	.short	0x0064
        /*001c*/ 	.short	0x0082
	.zero		2


//--------------------- .nv.info                  --------------------------
	.section	.nv.info,"",@"SHT_CUDA_INFO"
	.align	4


	//----- nvinfo : EIATTR_REGCOUNT
	.align		4
        /*0000*/ 	.byte	0x04, 0x2f
        /*0002*/ 	.short	(.L_1 - .L_0)
	.align		4
.L_0:
        /*0004*/ 	.word	index@(_Z13adagradKerneliPiS_iPfS0_fS0_f)
        /*0008*/ 	.word	0x0000001f


	//----- nvinfo : EIATTR_FRAME_SIZE
	.align		4
.L_1:
        /*000c*/ 	.byte	0x04, 0x11
        /*000e*/ 	.short	(.L_3 - .L_2)
	.align		4
.L_2:
        /*0010*/ 	.word	index@($__internal_2_$__cuda_sm3x_div_rn_noftz_f32_slowpath)
        /*0014*/ 	.word	0x00000000


	//----- nvinfo : EIATTR_FRAME_SIZE
	.align		4
.L_3:
        /*0018*/ 	.byte	0x04, 0x11
        /*001a*/ 	.short	(.L_5 - .L_4)
	.align		4
.L_4:
        /*001c*/ 	.word	index@($__internal_1_$__cuda_sm20_sqrt_rn_f32_slowpath)
        /*0020*/ 	.word	0x00000000


	//----- nvinfo : EIATTR_FRAME_SIZE
	.align		4
.L_5:
        /*0024*/ 	.byte	0x04, 0x11
        /*0026*/ 	.short	(.L_7 - .L_6)
	.align		4
.L_6:
        /*0028*/ 	.word	index@($__internal_0_$__cuda_sm20_rcp_rn_f32_slowpath)
        /*002c*/ 	.word	0x00000000


	//----- nvinfo : EIATTR_FRAME_SIZE
	.align		4
.L_7:
        /*0030*/ 	.byte	0x04, 0x11
        /*0032*/ 	.short	(.L_9 - .L_8)
	.align		4
.L_8:
        /*0034*/ 	.word	index@(_Z13adagradKerneliPiS_iPfS0_fS0_f)
        /*0038*/ 	.word	0x00000000


	//----- nvinfo : EIATTR_MIN_STACK_SIZE
	.align		4
.L_9:
        /*003c*/ 	.byte	0x04, 0x12
        /*003e*/ 	.short	(.L_11 - .L_10)
	.align		4
.L_10:
        /*0040*/ 	.word	index@(_Z13adagradKerneliPiS_iPfS0_fS0_f)
        /*0044*/ 	.word	0x00000000
.L_11:


//--------------------- .nv.compat                --------------------------
	.section	.nv.compat,"",@"SHT_CUDA_COMPAT_INFO"
	.align	4
        /*0000*/ 	.byte	0x02, 0x09, 0x00, 0x00, 0x02, 0x02, 0x01, 0x00, 0x02, 0x05, 0x05, 0x00, 0x03, 0x07, 0x01, 0x01
        /*0010*/ 	.byte	0x02, 0x03, 0x00, 0x00, 0x02, 0x06, 0x01, 0x00, 0x04, 0x0b, 0x08, 0x00, 0x01, 0x00, 0x00, 0x00
        /*0020*/ 	.byte	0x00, 0x00, 0x00, 0x00


//--------------------- .nv.info._Z13adagradKerneliPiS_iPfS0_fS0_f --------------------------
	.section	.nv.info._Z13adagradKerneliPiS_iPfS0_fS0_f,"",@"SHT_CUDA_INFO"
	.sectionflags	@""
	.align	4


	//----- nvinfo : EIATTR_CUDA_API_VERSION
	.align		4
        /*0000*/ 	.byte	0x04, 0x37
        /*0002*/ 	.short	(.L_13 - .L_12)
.L_12:
        /*0004*/ 	.word	0x00000082


	//----- nvinfo : EIATTR_KPARAM_INFO
	.align		4
.L_13:
        /*0008*/ 	.byte	0x04, 0x17
        /*000a*/ 	.short	(.L_15 - .L_14)
.L_14:
        /*000c*/ 	.word	0x00000000
        /*0010*/ 	.short	0x0008
        /*0012*/ 	.short	0x0040
        /*0014*/ 	.byte	0x00, 0xf0, 0x11, 0x00


	//----- nvinfo : EIATTR_KPARAM_INFO
	.align		4
.L_15:
        /*0018*/ 	.byte	0x04, 0x17
        /*001a*/ 	.short	(.L_17 - .L_16)
.L_16:
        /*001c*/ 	.word	0x00000000
        /*0020*/ 	.short	0x0007
        /*0022*/ 	.short	0x0038
        /*0024*/ 	.byte	0x00, 0xf5, 0x21, 0x00


	//----- nvinfo : EIATTR_KPARAM_INFO
	.align		4
.L_17:
        /*0028*/ 	.byte	0x04, 0x17
        /*002a*/ 	.short	(.L_19 - .L_18)
.L_18:
        /*002c*/ 	.word	0x00000000
        /*0030*/ 	.short	0x0006
        /*0032*/ 	.short	0x0030
        /*0034*/ 	.byte	0x00, 0xf0, 0x11, 0x00


	//----- nvinfo : EIATTR_KPARAM_INFO
	.align		4
.L_19:
        /*0038*/ 	.byte	0x04, 0x17
        /*003a*/ 	.short	(.L_21 - .L_20)
.L_20:
        /*003c*/ 	.word	0x00000000
        /*0040*/ 	.short	0x0005
        /*0042*/ 	.short	0x0028
        /*0044*/ 	.byte	0x00, 0xf5, 0x21, 0x00


	//----- nvinfo : EIATTR_KPARAM_INFO
	.align		4
.L_21:
        /*0048*/ 	.byte	0x04, 0x17
        /*004a*/ 	.short	(.L_23 - .L_22)
.L_22:
        /*004c*/ 	.word	0x00000000
        /*0050*/ 	.short	0x0004
        /*0052*/ 	.short	0x0020
        /*0054*/ 	.byte	0x00, 0xf5, 0x21, 0x00


	//----- nvinfo : EIATTR_KPARAM_INFO
	.align		4
.L_23:
        /*0058*/ 	.byte	0x04, 0x17
        /*005a*/ 	.short	(.L_25 - .L_24)
.L_24:
        /*005c*/ 	.word	0x00000000
        /*0060*/ 	.short	0x0003
        /*0062*/ 	.short	0x0018
        /*0064*/ 	.byte	0x00, 0xf0, 0x11, 0x00


	//----- nvinfo : EIATTR_KPARAM_INFO
	.align		4
.L_25:
        /*0068*/ 	.byte	0x04, 0x17
        /*006a*/ 	.short	(.L_27 - .L_26)
.L_26:
        /*006c*/ 	.word	0x00000000
        /*0070*/ 	.short	0x0002
        /*0072*/ 	.short	0x0010
        /*0074*/ 	.byte	0x00, 0xf5, 0x21, 0x00


	//----- nvinfo : EIATTR_KPARAM_INFO
	.align		4
.L_27:
        /*0078*/ 	.byte	0x04, 0x17
        /*007a*/ 	.short	(.L_29 - .L_28)
.L_28:
        /*007c*/ 	.word	0x00000000
        /*0080*/ 	.short	0x0001
        /*0082*/ 	.short	0x0008
        /*0084*/ 	.byte	0x00, 0xf5, 0x21, 0x00


	//----- nvinfo : EIATTR_KPARAM_INFO
	.align		4
.L_29:
        /*0088*/ 	.byte	0x04, 0x17
        /*008a*/ 	.short	(.L_31 - .L_30)
.L_30:
        /*008c*/ 	.word	0x00000000
        /*0090*/ 	.short	0x0000
        /*0092*/ 	.short	0x0000
        /*0094*/ 	.byte	0x00, 0xf0, 0x11, 0x00


	//----- nvinfo : EIATTR_SPARSE_MMA_MASK
	.align		4
.L_31:
        /*0098*/ 	.byte	0x03, 0x50
        /*009a*/ 	.short	0x0000


	//----- nvinfo : EIATTR_MAXREG_COUNT
	.align		4
        /*009c*/ 	.byte	0x03, 0x1b
        /*009e*/ 	.short	0x00ff


	//----- nvinfo : EIATTR_MERCURY_ISA_VERSION
	.align		4
        /*00a0*/ 	.byte	0x03, 0x5f
        /*00a2*/ 	.short	0x0101


	//----- nvinfo : EIATTR_VRC_CTA_INIT_COUNT
	.align		4
        /*00a4*/ 	.byte	0x02, 0x4a
	.zero		1
	.zero		1


	//----- nvinfo : EIATTR_EXIT_INSTR_OFFSETS
	.align		4
        /*00a8*/ 	.byte	0x04, 0x1c
        /*00aa*/ 	.short	(.L_33 - .L_32)


	//   ....[0]....
.L_32:
        /*00ac*/ 	.word	0x00000090


	//   ....[1]....
        /*00b0*/ 	.word	0x00000100


	//   ....[2]....
        /*00b4*/ 	.word	0x00000240


	//   ....[3]....
        /*00b8*/ 	.word	0x00000670


	//   ....[4]....
        /*00bc*/ 	.word	0x00001170


	//----- nvinfo : EIATTR_CRS_STACK_SIZE
	.align		4
.L_33:
        /*00c0*/ 	.byte	0x04, 0x1e
        /*00c2*/ 	.short	(.L_35 - .L_34)
.L_34:
        /*00c4*/ 	.word	0x00000000


	//----- nvinfo : EIATTR_CBANK_PARAM_SIZE
	.align		4
.L_35:
        /*00c8*/ 	.byte	0x03, 0x19
        /*00ca*/ 	.short	0x0044


	//----- nvinfo : EIATTR_PARAM_CBANK
	.align		4
        /*00cc*/ 	.byte	0x04, 0x0a
        /*00ce*/ 	.short	(.L_37 - .L_36)
	.align		4
.L_36:
        /*00d0*/ 	.word	index@(.nv.constant0._Z13adagradKerneliPiS_iPfS0_fS0_f)
        /*00d4*/ 	.short	0x0380
        /*00d6*/ 	.short	0x0044


	//----- nvinfo : EIATTR_SW_WAR
	.align		4
.L_37:
        /*00d8*/ 	.byte	0x04, 0x36
        /*00da*/ 	.short	(.L_39 - .L_38)
.L_38:
        /*00dc*/ 	.word	0x00000008
.L_39:


//--------------------- .nv.callgraph             --------------------------
	.section	.nv.callgraph,"",@"SHT_CUDA_CALLGRAPH"
	.align	4
	.sectionentsize	8
	.align		4
        /*0000*/ 	.word	0x00000000
	.align		4
        /*0004*/ 	.word	0xffffffff
	.align		4
        /*0008*/ 	.word	0x00000000
	.align		4
        /*000c*/ 	.word	0xfffffffe
	.align		4
        /*0010*/ 	.word	0x00000000
	.align		4
        /*0014*/ 	.word	0xfffffffd
	.align		4
        /*0018*/ 	.word	0x00000000
	.align		4
        /*001c*/ 	.word	0xfffffffc


//--------------------- .text._Z13adagradKerneliPiS_iPfS0_fS0_f --------------------------
	.section	.text._Z13adagradKerneliPiS_iPfS0_fS0_f,"ax",@progbits
	.align	128
        .global         _Z13adagradKerneliPiS_iPfS0_fS0_f
        .type           _Z13adagradKerneliPiS_iPfS0_fS0_f,@function
        .size           _Z13adagradKerneliPiS_iPfS0_fS0_f,(.L_x_49 - _Z13adagradKerneliPiS_iPfS0_fS0_f)
        .other          _Z13adagradKerneliPiS_iPfS0_fS0_f,@"STO_CUDA_ENTRY STV_DEFAULT"
_Z13adagradKerneliPiS_iPfS0_fS0_f:
.text._Z13adagradKerneliPiS_iPfS0_fS0_f:
[----:B------:R-:W-:Y:S01]  /*0000*/  LDC R1, c[0x0][0x37c] ;  /* 0x0000df00ff017b82 */ /* 0x000fe20000000800 */
[----:B------:R-:W0:Y:S07]  /*0010*/  S2R R3, SR_TID.X ;  /* 0x0000000000037919 */ /* 0x000e2e0000002100 */
[----:B------:R-:W0:Y:S01]  /*0020*/  S2UR UR4, SR_CTAID.Y ;  /* 0x00000000000479c3 */ /* 0x000e220000002600 */
[----:B------:R-:W1:Y:S01]  /*0030*/  LDCU UR5, c[0x0][0x380] ;  /* 0x00007000ff0577ac */ /* 0x000e620008000800 */
[----:B------:R-:W2:Y:S06]  /*0040*/  LDCU UR6, c[0x0][0x398] ;  /* 0x00007300ff0677ac */ /* 0x000eac0008000800 */
[----:B------:R-:W0:Y:S02]  /*0050*/  LDC R20, c[0x0][0x360] ;  /* 0x0000d800ff147b82 */ /* 0x000e240000000800 */
[----:B0-----:R-:W-:-:S04]  /*0060*/  IMAD R20, R20, UR4, R3 ;  /* 0x0000000414147c24 */ /* 0x001fc8000f8e0203 */
[----:B-1----:R-:W-:-:S05]  /*0070*/  IMAD R20, R20, UR5, RZ ;  /* 0x0000000514147c24 */ /* 0x002fca000f8e02ff */
[----:B--2---:R-:W-:-:S13]  /*0080*/  ISETP.GE.AND P0, PT, R20, UR6, PT ;  /* 0x0000000614007c0c */ /* 0x004fda000bf06270 */
[----:B------:R-:W-:Y:S05]  /*0090*/  @P0 EXIT ;  /* 0x000000000000094d */ /* 0x000fea0003800000 */
[----:B------:R-:W0:Y:S01]  /*00a0*/  S2R R7, SR_CTAID.X ;  /* 0x0000000000077919 */ /* 0x000e220000002500 */
[----:B------:R-:W0:Y:S01]  /*00b0*/  LDC.64 R2, c[0x0][0x388] ;  /* 0x0000e200ff027b82 */ /* 0x000e220000000a00 */
[----:B------:R-:W1:Y:S01]  /*00c0*/  LDCU.64 UR10, c[0x0][0x358] ;  /* 0x00006b00ff0a77ac */ /* 0x000e620008000a00 */
[----:B0-----:R-:W-:-:S05]  /*00d0*/  IMAD.WIDE.U32 R2, R7, 0x4, R2 ;  /* 0x0000000407027825 */ /* 0x001fca00078e0002 */
[----:B-1----:R-:W2:Y:S02]  /*00e0*/  LDG.E R25, desc[UR10][R2.64] ;  /* 0x0000000a02197981 */ /* 0x002ea4000c1e1900 */
[----:B--2---:R-:W-:-:S13]  /*00f0*/  ISETP.NE.AND P0, PT, R25, -0x1, PT ;  /* 0xffffffff1900780c */ /* 0x004fda0003f05270 */
[----:B------:R-:W-:Y:S05]  /*0100*/  @!P0 EXIT ;  /* 0x000000000000894d */ /* 0x000fea0003800000 */
[----:B------:R-:W0:Y:S02]  /*0110*/  LDC.64 R2, c[0x0][0x390] ;  /* 0x0000e400ff027b82 */ /* 0x000e240000000a00 */
[----:B0-----:R-:W-:-:S06]  /*0120*/  IMAD.WIDE.U32 R2, R7, 0x4, R2 ;  /* 0x0000000407027825 */ /* 0x001fcc00078e0002 */
[----:B------:R-:W2:Y:S02]  /*0130*/  LDG.E R2, desc[UR10][R2.64] ;  /* 0x0000000a02027981 */ /* 0x000ea4000c1e1900 */
[----:B--2---:R-:W-:-:S04]  /*0140*/  I2FP.F32.S32 R0, R2 ;  /* 0x0000000200007245 */ /* 0x004fc80000201400 */
[----:B------:R-:W-:-:S04]  /*0150*/  IADD3 R4, PT, PT, R0, 0x1800000, RZ ;  /* 0x0180000000047810 */ /* 0x000fc80007ffe0ff */
[----:B------:R-:W-:-:S04]  /*0160*/  LOP3.LUT R4, R4, 0x7f800000, RZ, 0xc0, !PT ;  /* 0x7f80000004047812 */ /* 0x000fc800078ec0ff */
[----:B------:R-:W-:-:S13]  /*0170*/  ISETP.GT.U32.AND P0, PT, R4, 0x1ffffff, PT ;  /* 0x01ffffff0400780c */ /* 0x000fda0003f04070 */
[----:B------:R-:W-:Y:S05]  /*0180*/  @P0 BRA `(.L_x_0) ;  /* 0x0000000000100947 */ /* 0x000fea0003800000 */
[----:B------:R-:W-:-:S07]  /*0190*/  MOV R2, 0x1b0 ;  /* 0x000001b000027802 */ /* 0x000fce0000000f00 */
[----:B------:R-:W-:Y:S05]  /*01a0*/  CALL.REL.NOINC `($__internal_0_$__cuda_sm20_rcp_rn_f32_slowpath) ;  /* 0x0000000c00f47944 */ /* 0x000fea0003c00000 */
[----:B------:R-:W-:Y:S01]  /*01b0*/  IMAD.MOV.U32 R3, RZ, RZ, R0 ;  /* 0x000000ffff037224 */ /* 0x000fe200078e0000 */
[----:B------:R-:W-:Y:S06]  /*01c0*/  BRA `(.L_x_1) ;  /* 0x0000000000107947 */ /* 0x000fec0003800000 */
.L_x_0:
[----:B------:R-:W0:Y:S02]  /*01d0*/  MUFU.RCP R3, R0 ;  /* 0x0000000000037308 */ /* 0x000e240000001000 */
[----:B0-----:R-:W-:-:S04]  /*01e0*/  FFMA R2, R0, R3, -1 ;  /* 0xbf80000000027423 */ /* 0x001fc80000000003 */
[----:B------:R-:W-:-:S04]  /*01f0*/  FADD.FTZ R2, -R2, -RZ ;  /* 0x800000ff02027221 */ /* 0x000fc80000010100 */
[----:B------:R-:W-:-:S07]  /*0200*/  FFMA R3, R3, R2, R3 ;  /* 0x0000000203037223 */ /* 0x000fce0000000003 */
.L_x_1:
[----:B------:R-:W0:Y:S01]  /*0210*/  LDC R6, c[0x0][0x380] ;  /* 0x0000e000ff067b82 */ /* 0x000e220000000800 */
[----:B------:R-:W1:Y:S01]  /*0220*/  LDCU UR6, c[0x0][0x398] ;  /* 0x00007300ff0677ac */ /* 0x000e620008000800 */
[----:B0-----:R-:W-:-:S13]  /*0230*/  ISETP.GE.AND P0, PT, R6, 0x1, PT ;  /* 0x000000010600780c */ /* 0x001fda0003f06270 */
[----:B-1----:R-:W-:Y:S05]  /*0240*/  @!P0 EXIT ;  /* 0x000000000000894d */ /* 0x002fea0003800000 */
[--C-:B------:R-:W-:Y:S01]  /*0250*/  IMAD R5, R25, UR6, R20.reuse ;  /* 0x0000000619057c24 */ /* 0x100fe2000f8e0214 */
[----:B------:R-:W0:Y:S01]  /*0260*/  LDC R0, c[0x0][0x3b0] ;  /* 0x0000ec00ff007b82 */ /* 0x000e220000000800 */
[----:B------:R-:W1:Y:S01]  /*0270*/  LDCU UR4, c[0x0][0x3c0] ;  /* 0x00007800ff0477ac */ /* 0x000e620008000800 */
[----:B------:R-:W-:Y:S01]  /*0280*/  IMAD R7, R7, UR6, R20 ;  /* 0x0000000607077c24 */ /* 0x000fe2000f8e0214 */
[----:B------:R-:W-:Y:S01]  /*0290*/  BSSY.RECONVERGENT B0, `(.L_x_2) ;  /* 0x0000039000007945 */ /* 0x000fe20003800200 */
[C---:B------:R-:W-:Y:S01]  /*02a0*/  IADD3 R6, PT, PT, R5.reuse, R6, RZ ;  /* 0x0000000605067210 */ /* 0x040fe20007ffe0ff */
[----:B------:R-:W2:Y:S03]  /*02b0*/  LDCU UR5, c[0x0][0x3b0] ;  /* 0x00007600ff0577ac */ /* 0x000ea60008000800 */
[----:B------:R-:W-:-:S05]  /*02c0*/  VIADDMNMX R22, R5, 0x1, R6, !PT ;  /* 0x0000000105167846 */ /* 0x000fca0007800106 */
[----:B------:R-:W-:-:S05]  /*02d0*/  IMAD.IADD R2, R22, 0x1, -R5 ;  /* 0x0000000116027824 */ /* 0x000fca00078e0a05 */
[----:B------:R-:W-:-:S13]  /*02e0*/  LOP3.LUT P0, R2, R2, 0x3, RZ, 0xc0, !PT ;  /* 0x0000000302027812 */ /* 0x000fda000780c0ff */
[----:B-12---:R-:W-:Y:S05]  /*02f0*/  @!P0 BRA `(.L_x_3) ;  /* 0x0000000000c88947 */ /* 0x006fea0003800000 */
[----:B------:R-:W1:Y:S01]  /*0300*/  LDC.64 R10, c[0x0][0x3b8] ;  /* 0x0000ee00ff0a7b82 */ /* 0x000e620000000a00 */
[----:B------:R-:W-:-:S07]  /*0310*/  IADD3 R24, PT, PT, -R2, RZ, RZ ;  /* 0x000000ff02187210 */ /* 0x000fce0007ffe1ff */
[----:B------:R-:W2:Y:S08]  /*0320*/  LDC.64 R12, c[0x0][0x3a0] ;  /* 0x0000e800ff0c7b82 */ /* 0x000eb00000000a00 */
[----:B------:R-:W3:Y:S02]  /*0330*/  LDC.64 R14, c[0x0][0x3a8] ;  /* 0x0000ea00ff0e7b82 */ /* 0x000ee40000000a00 */
.L_x_9:
[----:B---3--:R-:W-:-:S04]  /*0340*/  IMAD.WIDE R16, R7, 0x4, R14 ;  /* 0x0000000407107825 */ /* 0x008fc800078e020e */
[----:B-1--4-:R-:W-:Y:S01]  /*0350*/  IMAD.WIDE R8, R5, 0x4, R10 ;  /* 0x0000000405087825 */ /* 0x012fe200078e020a */
[----:B------:R-:W3:Y:S04]  /*0360*/  LDG.E R2, desc[UR10][R16.64] ;  /* 0x0000000a10027981 */ /* 0x000ee8000c1e1900 */
[----:B------:R-:W4:Y:S01]  /*0370*/  LDG.E R19, desc[UR10][R8.64] ;  /* 0x0000000a08137981 */ /* 0x000f22000c1e1900 */
[----:B------:R-:W-:Y:S01]  /*0380*/  BSSY.RECONVERGENT B1, `(.L_x_4) ;  /* 0x0000011000017945 */ /* 0x000fe20003800200 */
[----:B---3--:R-:W-:-:S04]  /*0390*/  FMUL R2, R2, R3 ;  /* 0x0000000302027220 */ /* 0x008fc80000400000 */
[----:B----4-:R-:W-:Y:S01]  /*03a0*/  FFMA R21, R2, R2, R19 ;  /* 0x0000000202157223 */ /* 0x010fe20000000013 */
[----:B--2---:R-:W-:-:S03]  /*03b0*/  IMAD.WIDE R18, R5, 0x4, R12 ;  /* 0x0000000405127825 */ /* 0x004fc600078e020c */
[----:B------:R1:W2:Y:S01]  /*03c0*/  MUFU.RSQ R4, R21 ;  /* 0x0000001500047308 */ /* 0x0002a20000001400 */
[----:B------:R1:W-:Y:S01]  /*03d0*/  STG.E desc[UR10][R8.64], R21 ;  /* 0x0000001508007986 */ /* 0x0003e2000c10190a */
[----:B------:R-:W-:-:S05]  /*03e0*/  VIADD R2, R21, 0xf3000000 ;  /* 0xf300000015027836 */ /* 0x000fca0000000000 */
[----:B------:R-:W-:-:S13]  /*03f0*/  ISETP.GT.U32.AND P0, PT, R2, 0x727fffff, PT ;  /* 0x727fffff0200780c */ /* 0x000fda0003f04070 */
[----:B-12---:R-:W-:Y:S05]  /*0400*/  @!P0 BRA `(.L_x_5) ;  /* 0x0000000000108947 */ /* 0x006fea0003800000 */
[----:B------:R-:W-:Y:S02]  /*0410*/  MOV R2, R21 ;  /* 0x0000001500027202 */ /* 0x000fe40000000f00 */
[----:B------:R-:W-:-:S07]  /*0420*/  MOV R4, 0x440 ;  /* 0x0000044000047802 */ /* 0x000fce0000000f00 */
[----:B0-----:R-:W-:Y:S05]  /*0430*/  CALL.REL.NOINC `($__internal_1_$__cuda_sm20_sqrt_rn_f32_slowpath) ;  /* 0x0000001000207944 */ /* 0x001fea0003c00000 */
[----:B------:R-:W-:Y:S05]  /*0440*/  BRA `(.L_x_6) ;  /* 0x0000000000107947 */ /* 0x000fea0003800000 */
.L_x_5:
[----:B------:R-:W-:Y:S01]  /*0450*/  FMUL.FTZ R2, R21, R4 ;  /* 0x0000000415027220 */ /* 0x000fe20000410000 */
[----:B------:R-:W-:-:S03]  /*0460*/  FMUL.FTZ R4, R4, 0.5 ;  /* 0x3f00000004047820 */ /* 0x000fc60000410000 */
[----:B------:R-:W-:-:S04]  /*0470*/  FFMA R9, -R2, R2, R21 ;  /* 0x0000000202097223 */ /* 0x000fc80000000115 */
[----:B------:R-:W-:-:S07]  /*0480*/  FFMA R2, R9, R4, R2 ;  /* 0x0000000409027223 */ /* 0x000fce0000000002 */
.L_x_6:
[----:B------:R-:W-:Y:S05]  /*0490*/  BSYNC.RECONVERGENT B1 ;  /* 0x0000000000017941 */ /* 0x000fea0003800200 */
.L_x_4:
[----:B------:R-:W-:Y:S01]  /*04a0*/  FADD R27, R2, UR4 ;  /* 0x00000004021b7e21 */ /* 0x000fe20008000000 */
[----:B------:R-:W-:Y:S01]  /*04b0*/  IMAD.U32 R8, RZ, RZ, UR5 ;  /* 0x00000005ff087e24 */ /* 0x000fe2000f8e00ff */
[----:B------:R-:W-:Y:S02]  /*04c0*/  BSSY.RECONVERGENT B1, `(.L_x_7) ;  /* 0x000000b000017945 */ /* 0x000fe40003800200 */
[----:B------:R-:W1:Y:S08]  /*04d0*/  MUFU.RCP R2, R27 ;  /* 0x0000001b00027308 */ /* 0x000e700000001000 */
[----:B------:R-:W2:Y:S01]  /*04e0*/  FCHK P0, R8, R27 ;  /* 0x0000001b08007302 */ /* 0x000ea20000000000 */
[----:B-1----:R-:W-:-:S04]  /*04f0*/  FFMA R9, -R27, R2, 1 ;  /* 0x3f8000001b097423 */ /* 0x002fc80000000102 */
[----:B------:R-:W-:-:S04]  /*0500*/  FFMA R2, R2, R9, R2 ;  /* 0x0000000902027223 */ /* 0x000fc80000000002 */
[----:B------:R-:W-:-:S04]  /*0510*/  FFMA R9, R2, UR5, RZ ;  /* 0x0000000502097c23 */ /* 0x000fc800080000ff */
[----:B------:R-:W-:-:S04]  /*0520*/  FFMA R4, -R27, R9, UR5 ;  /* 0x000000051b047e23 */ /* 0x000fc80008000109 */
[----:B------:R-:W-:Y:S01]  /*0530*/  FFMA R2, R2, R4, R9 ;  /* 0x0000000402027223 */ /* 0x000fe20000000009 */
[----:B--2---:R-:W-:Y:S06]  /*0540*/  @!P0 BRA `(.L_x_8) ;  /* 0x0000000000088947 */ /* 0x004fec0003800000 */
[----:B------:R-:W-:-:S07]  /*0550*/  MOV R4, 0x570 ;  /* 0x0000057000047802 */ /* 0x000fce0000000f00 */
[----:B0-----:R-:W-:Y:S05]  /*0560*/  CALL.REL.NOINC `($__internal_2_$__cuda_sm3x_div_rn_noftz_f32_slowpath) ;  /* 0x0000001000307944 */ /* 0x001fea0003c00000 */
.L_x_8:
[----:B------:R-:W-:Y:S05]  /*0570*/  BSYNC.RECONVERGENT B1 ;  /* 0x0000000000017941 */ /* 0x000fea0003800200 */
.L_x_7:
[----:B------:R-:W2:Y:S04]  /*0580*/  LDG.E R17, desc[UR10][R16.64] ;  /* 0x0000000a10117981 */ /* 0x000ea8000c1e1900 */
[----:B------:R-:W2:Y:S01]  /*0590*/  LDG.E R9, desc[UR10][R18.64] ;  /* 0x0000000a12097981 */ /* 0x000ea2000c1e1900 */
[----:B------:R-:W-:Y:S01]  /*05a0*/  FMUL R2, R2, R3 ;  /* 0x0000000302027220 */ /* 0x000fe20000400000 */
[----:B------:R-:W-:Y:S01]  /*05b0*/  IADD3 R24, PT, PT, R24, 0x1, RZ ;  /* 0x0000000118187810 */ /* 0x000fe20007ffe0ff */
[----:B------:R-:W-:Y:S01]  /*05c0*/  VIADD R5, R5, 0x1 ;  /* 0x0000000105057836 */ /* 0x000fe20000000000 */
[----:B------:R-:W-:Y:S02]  /*05d0*/  IADD3 R7, PT, PT, R7, 0x1, RZ ;  /* 0x0000000107077810 */ /* 0x000fe40007ffe0ff */
[----:B------:R-:W-:Y:S01]  /*05e0*/  ISETP.NE.AND P0, PT, R24, RZ, PT ;  /* 0x000000ff1800720c */ /* 0x000fe20003f05270 */
[----:B--2---:R-:W-:-:S05]  /*05f0*/  FFMA R9, R2, -R17, R9 ;  /* 0x8000001102097223 */ /* 0x004fca0000000009 */
[----:B------:R4:W-:Y:S07]  /*0600*/  STG.E desc[UR10][R18.64], R9 ;  /* 0x0000000912007986 */ /* 0x0009ee000c10190a */
[----:B------:R-:W-:Y:S05]  /*0610*/  @P0 BRA `(.L_x_9) ;  /* 0xfffffffc00480947 */ /* 0x000fea000383ffff */
.L_x_3:
[----:B------:R-:W-:Y:S05]  /*0620*/  BSYNC.RECONVERGENT B0 ;  /* 0x0000000000007941 */ /* 0x000fea0003800200 */
.L_x_2:
[----:B------:R-:W1:Y:S02]  /*0630*/  LDCU UR6, c[0x0][0x398] ;  /* 0x00007300ff0677ac */ /* 0x000e640008000800 */
[----:B-1----:R-:W-:-:S04]  /*0640*/  IMAD R25, R25, UR6, -R22 ;  /* 0x0000000619197c24 */ /* 0x002fc8000f8e0a16 */
[----:B------:R-:W-:-:S05]  /*0650*/  IMAD.IADD R25, R20, 0x1, R25 ;  /* 0x0000000114197824 */ /* 0x000fca00078e0219 */
[----:B------:R-:W-:-:S13]  /*0660*/  ISETP.GT.U32.AND P0, PT, R25, -0x4, PT ;  /* 0xfffffffc1900780c */ /* 0x000fda0003f04070 */
[----:B------:R-:W-:Y:S05]  /*0670*/  @P0 EXIT ;  /* 0x000000000000094d */ /* 0x000fea0003800000 */
[----:B------:R-:W1:Y:S01]  /*0680*/  LDCU.128 UR12, c[0x0][0x3a0] ;  /* 0x00007400ff0c77ac */ /* 0x000e620008000c00 */
[----:B------:R-:W2:Y:S01]  /*0690*/  LDCU.64 UR8, c[0x0][0x3b8] ;  /* 0x00007700ff0877ac */ /* 0x000ea20008000a00 */
[----:B------:R-:W3:Y:S01]  /*06a0*/  LDCU UR16, c[0x0][0x3c0] ;  /* 0x00007800ff1077ac */ /* 0x000ee20008000800 */
[----:B------:R-:W0:Y:S01]  /*06b0*/  LDCU UR17, c[0x0][0x3b0] ;  /* 0x00007600ff1177ac */ /* 0x000e220008000800 */
[----:B-1----:R-:W-:Y:S02]  /*06c0*/  UIADD3 UR6, UP1, UPT, UR12, 0x8, URZ ;  /* 0x000000080c067890 */ /* 0x002fe4000ff3e0ff */
[----:B------:R-:W-:Y:S02]  /*06d0*/  UIADD3 UR4, UP2, UPT, UR14, 0x8, URZ ;  /* 0x000000080e047890 */ /* 0x000fe4000ff5e0ff */
[----:B--2---:R-:W-:Y:S02]  /*06e0*/  UIADD3 UR8, UP0, UPT, UR8, 0x8, URZ ;  /* 0x0000000808087890 */ /* 0x004fe4000ff1e0ff */
[----:B------:R-:W-:-:S02]  /*06f0*/  UIADD3.X UR7, UPT, UPT, URZ, UR13, URZ, UP1, !UPT ;  /* 0x0000000dff077290 */ /* 0x000fc40008ffe4ff */
[----:B------:R-:W-:Y:S02]  /*0700*/  UIADD3.X UR5, UPT, UPT, URZ, UR15, URZ, UP2, !UPT ;  /* 0x0000000fff057290 */ /* 0x000fe400097fe4ff */
[----:B0--3--:R-:W-:-:S12]  /*0710*/  UIADD3.X UR9, UPT, UPT, URZ, UR9, URZ, UP0, !UPT ;  /* 0x00000009ff097290 */ /* 0x009fd800087fe4ff */
.L_x_30:
[----:B------:R-:W-:Y:S01]  /*0720*/  MOV R10, UR4 ;  /* 0x00000004000a7c02 */ /* 0x000fe20008000f00 */
[----:B------:R-:W-:Y:S01]  /*0730*/  IMAD.U32 R11, RZ, RZ, UR5 ;  /* 0x00000005ff0b7e24 */ /* 0x000fe2000f8e00ff */
[----:B------:R-:W-:Y:S01]  /*0740*/  MOV R14, UR8 ;  /* 0x00000008000e7c02 */ /* 0x000fe20008000f00 */
[----:B------:R-:W-:Y:S02]  /*0750*/  IMAD.U32 R15, RZ, RZ, UR9 ;  /* 0x00000009ff0f7e24 */ /* 0x000fe4000f8e00ff */
[----:B------:R-:W-:-:S04]  /*0760*/  IMAD.WIDE R10, R7, 0x4, R10 ;  /* 0x00000004070a7825 */ /* 0x000fc800078e020a */
[C---:B------:R-:W-:Y:S01]  /*0770*/  IMAD.WIDE R14, R5.reuse, 0x4, R14 ;  /* 0x00000004050e7825 */ /* 0x040fe200078e020e */
[----:B------:R-:W2:Y:S04]  /*0780*/  LDG.E R2, desc[UR10][R10.64+-0x8] ;  /* 0xfffff80a0a027981 */ /* 0x000ea8000c1e1900 */
[----:B0---4-:R-:W3:Y:S01]  /*0790*/  LDG.E R9, desc[UR10][R14.64+-0x8] ;  /* 0xfffff80a0e097981 */ /* 0x011ee2000c1e1900 */
[----:B------:R-:W-:Y:S01]  /*07a0*/  MOV R13, UR7 ;  /* 0x00000007000d7c02 */ /* 0x000fe20008000f00 */
[----:B------:R-:W-:Y:S01]  /*07b0*/  IMAD.U32 R12, RZ, RZ, UR6 ;  /* 0x00000006ff0c7e24 */ /* 0x000fe2000f8e00ff */
[----:B------:R-:W-:Y:S03]  /*07c0*/  BSSY.RECONVERGENT B0, `(.L_x_10) ;  /* 0x0000011000007945 */ /* 0x000fe60003800200 */
[----:B------:R-:W-:-:S04]  /*07d0*/  IMAD.WIDE R12, R5, 0x4, R12 ;  /* 0x00000004050c7825 */ /* 0x000fc800078e020c */
[----:B--2---:R-:W-:-:S04]  /*07e0*/  FMUL R2, R2, R3 ;  /* 0x0000000302027220 */ /* 0x004fc80000400000 */
[----:B---3--:R-:W-:-:S04]  /*07f0*/  FFMA R9, R2, R2, R9 ;  /* 0x0000000202097223 */ /* 0x008fc80000000009 */
[----:B------:R0:W1:Y:S01]  /*0800*/  MUFU.RSQ R4, R9 ;  /* 0x0000000900047308 */ /* 0x0000620000001400 */
[----:B------:R0:W-:Y:S01]  /*0810*/  STG.E desc[UR10][R14.64+-0x8], R9 ;  /* 0xfffff8090e007986 */ /* 0x0001e2000c10190a */
[----:B------:R-:W-:-:S04]  /*0820*/  IADD3 R2, PT, PT, R9, -0xd000000, RZ ;  /* 0xf300000009027810 */ /* 0x000fc80007ffe0ff */
[----:B------:R-:W-:-:S13]  /*0830*/  ISETP.GT.U32.AND P0, PT, R2, 0x727fffff, PT ;  /* 0x727fffff0200780c */ /* 0x000fda0003f04070 */
[----:B01----:R-:W-:Y:S05]  /*0840*/  @!P0 BRA `(.L_x_11) ;  /* 0x0000000000108947 */ /* 0x003fea0003800000 */
[----:B------:R-:W-:Y:S01]  /*0850*/  IMAD.MOV.U32 R2, RZ, RZ, R9 ;  /* 0x000000ffff027224 */ /* 0x000fe200078e0009 */
[----:B------:R-:W-:-:S07]  /*0860*/  MOV R4, 0x880 ;  /* 0x0000088000047802 */ /* 0x000fce0000000f00 */
[----:B------:R-:W-:Y:S05]  /*0870*/  CALL.REL.NOINC `($__internal_1_$__cuda_sm20_sqrt_rn_f32_slowpath) ;  /* 0x0000000c00107944 */ /* 0x000fea0003c00000 */
[----:B------:R-:W-:Y:S05]  /*0880*/  BRA `(.L_x_12) ;  /* 0x0000000000107947 */ /* 0x000fea0003800000 */
.L_x_11:
[----:B------:R-:W-:Y:S01]  /*0890*/  FMUL.FTZ R2, R9, R4 ;  /* 0x0000000409027220 */ /* 0x000fe20000410000 */
[----:B------:R-:W-:-:S03]  /*08a0*/  FMUL.FTZ R4, R4, 0.5 ;  /* 0x3f00000004047820 */ /* 0x000fc60000410000 */
[----:B------:R-:W-:-:S04]  /*08b0*/  FFMA R9, -R2, R2, R9 ;  /* 0x0000000202097223 */ /* 0x000fc80000000109 */
[----:B------:R-:W-:-:S07]  /*08c0*/  FFMA R2, R9, R4, R2 ;  /* 0x0000000409027223 */ /* 0x000fce0000000002 */
.L_x_12:
[----:B------:R-:W-:Y:S05]  /*08d0*/  BSYNC.RECONVERGENT B0 ;  /* 0x0000000000007941 */ /* 0x000fea0003800200 */
.L_x_10:
[----:B------:R-:W-:Y:S01]  /*08e0*/  FADD R27, R2, UR16 ;  /* 0x00000010021b7e21 */ /* 0x000fe20008000000 */
[----:B------:R-:W-:Y:S01]  /*08f0*/  MOV R8, UR17 ;  /* 0x0000001100087c02 */ /* 0x000fe20008000f00 */
[----:B------:R-:W-:Y:S02]  /*0900*/  BSSY.RECONVERGENT B0, `(.L_x_13) ;  /* 0x000000b000007945 */ /* 0x000fe40003800200 */
[----:B------:R-:W0:Y:S08]  /*0910*/  MUFU.RCP R2, R27 ;  /* 0x0000001b00027308 */ /* 0x000e300000001000 */
[----:B------:R-:W1:Y:S01]  /*0920*/  FCHK P0, R8, R27 ;  /* 0x0000001b08007302 */ /* 0x000e620000000000 */
[----:B0-----:R-:W-:-:S04]  /*0930*/  FFMA R9, -R27, R2, 1 ;  /* 0x3f8000001b097423 */ /* 0x001fc80000000102 */
[----:B------:R-:W-:-:S04]  /*0940*/  FFMA R2, R2, R9, R2 ;  /* 0x0000000902027223 */ /* 0x000fc80000000002 */
[----:B------:R-:W-:-:S04]  /*0950*/  FFMA R9, R2, UR17, RZ ;  /* 0x0000001102097c23 */ /* 0x000fc800080000ff */
[----:B------:R-:W-:-:S04]  /*0960*/  FFMA R4, -R27, R9, UR17 ;  /* 0x000000111b047e23 */ /* 0x000fc80008000109 */
[----:B------:R-:W-:Y:S01]  /*0970*/  FFMA R2, R2, R4, R9 ;  /* 0x0000000402027223 */ /* 0x000fe20000000009 */
[----:B-1----:R-:W-:Y:S06]  /*0980*/  @!P0 BRA `(.L_x_14) ;  /* 0x0000000000088947 */ /* 0x002fec0003800000 */
[----:B------:R-:W-:-:S07]  /*0990*/  MOV R4, 0x9b0 ;  /* 0x000009b000047802 */ /* 0x000fce0000000f00 */
[----:B------:R-:W-:Y:S05]  /*09a0*/  CALL.REL.NOINC `($__internal_2_$__cuda_sm3x_div_rn_noftz_f32_slowpath) ;  /* 0x0000000c00207944 */ /* 0x000fea0003c00000 */
.L_x_14:
[----:B------:R-:W-:Y:S05]  /*09b0*/  BSYNC.RECONVERGENT B0 ;  /* 0x0000000000007941 */ /* 0x000fea0003800200 */
.L_x_13:
[----:B------:R-:W2:Y:S04]  /*09c0*/  LDG.E R9, desc[UR10][R10.64+-0x8] ;  /* 0xfffff80a0a097981 */ /* 0x000ea8000c1e1900 */
[----:B------:R-:W2:Y:S01]  /*09d0*/  LDG.E R17, desc[UR10][R12.64+-0x8] ;  /* 0xfffff80a0c117981 */ /* 0x000ea2000c1e1900 */
[----:B------:R-:W-:-:S04]  /*09e0*/  FMUL R2, R2, R3 ;  /* 0x0000000302027220 */ /* 0x000fc80000400000 */
[----:B--2---:R-:W-:-:S05]  /*09f0*/  FFMA R9, R2, -R9, R17 ;  /* 0x8000000902097223 */ /* 0x004fca0000000011 */
[----:B------:R0:W-:Y:S04]  /*0a00*/  STG.E desc[UR10][R12.64+-0x8], R9 ;  /* 0xfffff8090c007986 */ /* 0x0001e8000c10190a */
[----:B------:R-:W2:Y:S04]  /*0a10*/  LDG.E R2, desc[UR10][R10.64+-0x4] ;  /* 0xfffffc0a0a027981 */ /* 0x000ea8000c1e1900 */
[----:B------:R-:W3:Y:S01]  /*0a20*/  LDG.E R17, desc[UR10][R14.64+-0x4] ;  /* 0xfffffc0a0e117981 */ /* 0x000ee2000c1e1900 */
[----:B------:R-:W-:Y:S01]  /*0a30*/  BSSY.RECONVERGENT B0, `(.L_x_15) ;  /* 0x0000010000007945 */ /* 0x000fe20003800200 */
        /* <DEDUP_REMOVED lines=11> */
.L_x_16:
[----:B------:R-:W-:Y:S01]  /*0af0*/  FMUL.FTZ R2, R17, R4 ;  /* 0x0000000411027220 */ /* 0x000fe20000410000 */
[----:B------:R-:W-:-:S03]  /*0b00*/  FMUL.FTZ R4, R4, 0.5 ;  /* 0x3f00000004047820 */ /* 0x000fc60000410000 */
[----:B------:R-:W-:-:S04]  /*0b10*/  FFMA R9, -R2, R2, R17 ;  /* 0x0000000202097223 */ /* 0x000fc80000000111 */
[----:B------:R-:W-:-:S07]  /*0b20*/  FFMA R2, R9, R4, R2 ;  /* 0x0000000409027223 */ /* 0x000fce0000000002 */
.L_x_17:
[----:B------:R-:W-:Y:S05]  /*0b30*/  BSYNC.RECONVERGENT B0 ;  /* 0x0000000000007941 */ /* 0x000fea0003800200 */
.L_x_15:
        /* <DEDUP_REMOVED lines=13> */
.L_x_19:
[----:B------:R-:W-:Y:S05]  /*0c10*/  BSYNC.RECONVERGENT B0 ;  /* 0x0000000000007941 */ /* 0x000fea0003800200 */
.L_x_18:
        /* <DEDUP_REMOVED lines=19> */
.L_x_21:
[----:B------:R-:W-:Y:S01]  /*0d50*/  FMUL.FTZ R2, R17, R4 ;  /* 0x0000000411027220 */ /* 0x000fe20000410000 */
[----:B------:R-:W-:-:S03]  /*0d60*/  FMUL.FTZ R4, R4, 0.5 ;  /* 0x3f00000004047820 */ /* 0x000fc60000410000 */
[----:B------:R-:W-:-:S04]  /*0d70*/  FFMA R9, -R2, R2, R17 ;  /* 0x0000000202097223 */ /* 0x000fc80000000111 */
[----:B------:R-:W-:-:S07]  /*0d80*/  FFMA R2, R9, R4, R2 ;  /* 0x0000000409027223 */ /* 0x000fce0000000002 */
.L_x_22:
[----:B------:R-:W-:Y:S05]  /*0d90*/  BSYNC.RECONVERGENT B0 ;  /* 0x0000000000007941 */ /* 0x000fea0003800200 */
.L_x_20:
        /* <DEDUP_REMOVED lines=13> */
.L_x_24:
[----:B------:R-:W-:Y:S05]  /*0e70*/  BSYNC.RECONVERGENT B0 ;  /* 0x0000000000007941 */ /* 0x000fea0003800200 */
.L_x_23:
        /* <DEDUP_REMOVED lines=19> */
.L_x_26:
[----:B------:R-:W-:Y:S01]  /*0fb0*/  FMUL.FTZ R2, R17, R4 ;  /* 0x0000000411027220 */ /* 0x000fe20000410000 */
[----:B------:R-:W-:-:S03]  /*0fc0*/  FMUL.FTZ R4, R4, 0.5 ;  /* 0x3f00000004047820 */ /* 0x000fc60000410000 */
[----:B------:R-:W-:-:S04]  /*0fd0*/  FFMA R9, -R2, R2, R17 ;  /* 0x0000000202097223 */ /* 0x000fc80000000111 */
[----:B------:R-:W-:-:S07]  /*0fe0*/  FFMA R2, R9, R4, R2 ;  /* 0x0000000409027223 */ /* 0x000fce0000000002 */
.L_x_27:
[----:B------:R-:W-:Y:S05]  /*0ff0*/  BSYNC.RECONVERGENT B0 ;  /* 0x0000000000007941 */ /* 0x000fea0003800200 */
.L_x_25:
        /* <DEDUP_REMOVED lines=13> */
.L_x_29:
[----:B------:R-:W-:Y:S05]  /*10d0*/  BSYNC.RECONVERGENT B0 ;  /* 0x0000000000007941 */ /* 0x000fea0003800200 */
.L_x_28:
[----:B------:R-:W2:Y:S04]  /*10e0*/  LDG.E R11, desc[UR10][R10.64+0x4] ;  /* 0x0000040a0a0b7981 */ /* 0x000ea8000c1e1900 */
[----:B------:R-:W2:Y:S01]  /*10f0*/  LDG.E R9, desc[UR10][R12.64+0x4] ;  /* 0x0000040a0c097981 */ /* 0x000ea2000c1e1900 */
[----:B------:R-:W-:Y:S01]  /*1100*/  FMUL R2, R2, R3 ;  /* 0x0000000302027220 */ /* 0x000fe20000400000 */
[----:B------:R-:W-:Y:S01]  /*1110*/  IADD3 R5, PT, PT, R5, 0x4, RZ ;  /* 0x0000000405057810 */ /* 0x000fe20007ffe0ff */
[----:B------:R-:W-:-:S03]  /*1120*/  VIADD R7, R7, 0x4 ;  /* 0x0000000407077836 */ /* 0x000fc60000000000 */
[----:B------:R-:W-:Y:S01]  /*1130*/  ISETP.GE.AND P0, PT, R5, R6, PT ;  /* 0x000000060500720c */ /* 0x000fe20003f06270 */
[----:B--2---:R-:W-:-:S05]  /*1140*/  FFMA R9, R2, -R11, R9 ;  /* 0x8000000b02097223 */ /* 0x004fca0000000009 */
[----:B------:R0:W-:Y:S07]  /*1150*/  STG.E desc[UR10][R12.64+0x4], R9 ;  /* 0x000004090c007986 */ /* 0x0001ee000c10190a */
[----:B------:R-:W-:Y:S05]  /*1160*/  @!P0 BRA `(.L_x_30) ;  /* 0xfffffff4006c8947 */ /* 0x000fea000383ffff */
[----:B------:R-:W-:Y:S05]  /*1170*/  EXIT ;  /* 0x000000000000794d */ /* 0x000fea0003800000 */
        .weak           $__internal_0_$__cuda_sm20_rcp_rn_f32_slowpath
        .type           $__internal_0_$__cuda_sm20_rcp_rn_f32_slowpath,@function
        .size           $__internal_0_$__cuda_sm20_rcp_rn_f32_slowpath,($__internal_1_$__cuda_sm20_sqrt_rn_f32_slowpath - $__internal_0_$__cuda_sm20_rcp_rn_f32_slowpath)
$__internal_0_$__cuda_sm20_rcp_rn_f32_slowpath:
[----:B------:R-:W-:-:S04]  /*1180*/  SHF.L.U32 R3, R0, 0x1, RZ ;  /* 0x0000000100037819 */ /* 0x000fc800000006ff */
[----:B------:R-:W-:-:S04]  /*1190*/  SHF.R.U32.HI R3, RZ, 0x18, R3 ;  /* 0x00000018ff037819 */ /* 0x000fc80000011603 */
[----:B------:R-:W-:-:S13]  /*11a0*/  ISETP.NE.U32.AND P0, PT, R3, RZ, PT ;  /* 0x000000ff0300720c */ /* 0x000fda0003f05070 */
[----:B------:R-:W-:Y:S05]  /*11b0*/  @P0 BRA `(.L_x_31) ;  /* 0x00000000002c0947 */ /* 0x000fea0003800000 */
[----:B------:R-:W-:-:S04]  /*11c0*/  SHF.L.U32 R3, R0, 0x1, RZ ;  /* 0x0000000100037819 */ /* 0x000fc800000006ff */
[----:B------:R-:W-:-:S13]  /*11d0*/  ISETP.NE.AND P0, PT, R3, RZ, PT ;  /* 0x000000ff0300720c */ /* 0x000fda0003f05270 */
[----:B------:R0:W1:Y:S01]  /*11e0*/  @!P0 MUFU.RCP R3, R0 ;  /* 0x0000000000038308 */ /* 0x0000620000001000 */
[----:B------:R-:W-:Y:S05]  /*11f0*/  @!P0 BRA `(.L_x_32) ;  /* 0x0000000000a48947 */ /* 0x000fea0003800000 */
[----:B------:R-:W-:-:S04]  /*1200*/  FFMA R4, R0, 1.84467440737095516160e+19, RZ ;  /* 0x5f80000000047823 */ /* 0x000fc800000000ff */
[----:B-1----:R-:W0:Y:S02]  /*1210*/  MUFU.RCP R3, R4 ;  /* 0x0000000400037308 */ /* 0x002e240000001000 */
[----:B0-----:R-:W-:-:S04]  /*1220*/  FFMA R0, R4, R3, -1 ;  /* 0xbf80000004007423 */ /* 0x001fc80000000003 */
[----:B------:R-:W-:-:S04]  /*1230*/  FADD.FTZ R0, -R0, -RZ ;  /* 0x800000ff00007221 */ /* 0x000fc80000010100 */
[----:B------:R-:W-:-:S04]  /*1240*/  FFMA R0, R3, R0, R3 ;  /* 0x0000000003007223 */ /* 0x000fc80000000003 */
[----:B------:R-:W-:Y:S01]  /*1250*/  FFMA R3, R0, 1.84467440737095516160e+19, RZ ;  /* 0x5f80000000037823 */ /* 0x000fe200000000ff */
[----:B------:R-:W-:Y:S06]  /*1260*/  BRA `(.L_x_32) ;  /* 0x0000000000887947 */ /* 0x000fec0003800000 */
.L_x_31:
[----:B------:R-:W-:-:S05]  /*1270*/  VIADD R4, R3, 0xffffff03 ;  /* 0xffffff0303047836 */ /* 0x000fca0000000000 */
[----:B------:R-:W-:-:S13]  /*1280*/  ISETP.GT.U32.AND P0, PT, R4, 0x1, PT ;  /* 0x000000010400780c */ /* 0x000fda0003f04070 */
[----:B------:R-:W-:Y:S05]  /*1290*/  @P0 BRA `(.L_x_33) ;  /* 0x0000000000780947 */ /* 0x000fea0003800000 */
[----:B------:R-:W-:Y:S01]  /*12a0*/  LOP3.LUT R5, R0, 0x7fffff, RZ, 0xc0, !PT ;  /* 0x007fffff00057812 */ /* 0x000fe200078ec0ff */
[----:B------:R-:W-:-:S03]  /*12b0*/  HFMA2 R11, -RZ, RZ, 0, 1.78813934326171875e-07 ;  /* 0x00000003ff0b7431 */ /* 0x000fc600000001ff */
[----:B------:R-:W-:-:S04]  /*12c0*/  LOP3.LUT R5, R5, 0x3f800000, RZ, 0xfc, !PT ;  /* 0x3f80000005057812 */ /* 0x000fc800078efcff */
[----:B------:R-:W0:Y:S01]  /*12d0*/  MUFU.RCP R6, R5 ;  /* 0x0000000500067308 */ /* 0x000e220000001000 */
[----:B------:R-:W-:Y:S01]  /*12e0*/  SHF.L.U32 R10, R11, R4, RZ ;  /* 0x000000040b0a7219 */ /* 0x000fe200000006ff */
[----:B0-----:R-:W-:-:S04]  /*12f0*/  FFMA R8, R5, R6, -1 ;  /* 0xbf80000005087423 */ /* 0x001fc80000000006 */
[----:B------:R-:W-:-:S04]  /*1300*/  FADD.FTZ R9, -R8, -RZ ;  /* 0x800000ff08097221 */ /* 0x000fc80000010100 */
[CCC-:B------:R-:W-:Y:S01]  /*1310*/  FFMA.RM R8, R6.reuse, R9.reuse, R6.reuse ;  /* 0x0000000906087223 */ /* 0x1c0fe20000004006 */
[----:B------:R-:W-:-:S04]  /*1320*/  FFMA.RP R9, R6, R9, R6 ;  /* 0x0000000906097223 */ /* 0x000fc80000008006 */
[C---:B------:R-:W-:Y:S02]  /*1330*/  LOP3.LUT R6, R8.reuse, 0x7fffff, RZ, 0xc0, !PT ;  /* 0x007fffff08067812 */ /* 0x040fe400078ec0ff */
[----:B------:R-:W-:Y:S02]  /*1340*/  FSETP.NEU.FTZ.AND P0, PT, R8, R9, PT ;  /* 0x000000090800720b */ /* 0x000fe40003f1d000 */
[----:B------:R-:W-:Y:S02]  /*1350*/  LOP3.LUT R9, R6, 0x800000, RZ, 0xfc, !PT ;  /* 0x0080000006097812 */ /* 0x000fe400078efcff */
[----:B------:R-:W-:Y:S02]  /*1360*/  SEL R6, RZ, 0xffffffff, !P0 ;  /* 0xffffffffff067807 */ /* 0x000fe40004000000 */
[----:B------:R-:W-:Y:S02]  /*1370*/  LOP3.LUT R5, R10, R9, RZ, 0xc0, !PT ;  /* 0x000000090a057212 */ /* 0x000fe400078ec0ff */
[----:B------:R-:W-:-:S02]  /*1380*/  IADD3 R6, PT, PT, -R6, RZ, RZ ;  /* 0x000000ff06067210 */ /* 0x000fc40007ffe1ff */
[-C--:B------:R-:W-:Y:S02]  /*1390*/  SHF.R.U32.HI R5, RZ, R4.reuse, R5 ;  /* 0x00000004ff057219 */ /* 0x080fe40000011605 */
[----:B------:R-:W-:Y:S02]  /*13a0*/  LOP3.LUT P1, RZ, R6, R4, R9, 0xf8, !PT ;  /* 0x0000000406ff7212 */ /* 0x000fe4000782f809 */
[C---:B------:R-:W-:Y:S02]  /*13b0*/  LOP3.LUT P0, RZ, R5.reuse, 0x1, RZ, 0xc0, !PT ;  /* 0x0000000105ff7812 */ /* 0x040fe4000780c0ff */
[----:B------:R-:W-:-:S04]  /*13c0*/  LOP3.LUT P2, RZ, R5, 0x2, RZ, 0xc0, !PT ;  /* 0x0000000205ff7812 */ /* 0x000fc8000784c0ff */
[----:B------:R-:W-:Y:S02]  /*13d0*/  PLOP3.LUT P0, PT, P0, P1, P2, 0xe0, 0x0 ;  /* 0x000000000000781c */ /* 0x000fe40000703c20 */
[----:B------:R-:W-:Y:S02]  /*13e0*/  LOP3.LUT P1, RZ, R0, 0x7fffff, RZ, 0xc0, !PT ;  /* 0x007fffff00ff7812 */ /* 0x000fe4000782c0ff */
[----:B------:R-:W-:-:S05]  /*13f0*/  SEL R4, RZ, 0x1, !P0 ;  /* 0x00000001ff047807 */ /* 0x000fca0004000000 */
[----:B------:R-:W-:-:S05]  /*1400*/  IMAD.MOV R4, RZ, RZ, -R4 ;  /* 0x000000ffff047224 */ /* 0x000fca00078e0a04 */
[----:B------:R-:W-:Y:S02]  /*1410*/  ISETP.GE.AND P0, PT, R4, RZ, PT ;  /* 0x000000ff0400720c */ /* 0x000fe40003f06270 */
[----:B------:R-:W-:-:S04]  /*1420*/  IADD3 R4, PT, PT, R3, -0xfc, RZ ;  /* 0xffffff0403047810 */ /* 0x000fc80007ffe0ff */
[----:B------:R-:W-:-:S07]  /*1430*/  SHF.R.U32.HI R3, RZ, R4, R9 ;  /* 0x00000004ff037219 */ /* 0x000fce0000011609 */
[----:B------:R-:W-:-:S05]  /*1440*/  @!P0 IADD3 R3, PT, PT, R3, 0x1, RZ ;  /* 0x0000000103038810 */ /* 0x000fca0007ffe0ff */
[----:B------:R-:W-:-:S05]  /*1450*/  @!P1 IMAD.SHL.U32 R3, R3, 0x2, RZ ;  /* 0x0000000203039824 */ /* 0x000fca00078e00ff */
[----:B------:R-:W-:Y:S01]  /*1460*/  LOP3.LUT R3, R3, 0x80000000, R0, 0xf8, !PT ;  /* 0x8000000003037812 */ /* 0x000fe200078ef800 */
[----:B------:R-:W-:Y:S06]  /*1470*/  BRA `(.L_x_32) ;  /* 0x0000000000047947 */ /* 0x000fec0003800000 */
.L_x_33:
[----:B------:R2:W3:Y:S02]  /*1480*/  MUFU.RCP R3, R0 ;  /* 0x0000000000037308 */ /* 0x0004e40000001000 */
.L_x_32:
[----:B0123--:R-:W-:Y:S02]  /*1490*/  MOV R0, R3 ;  /* 0x0000000300007202 */ /* 0x00ffe40000000f00 */
[----:B------:R-:W-:-:S04]  /*14a0*/  MOV R3, 0x0 ;  /* 0x0000000000037802 */ /* 0x000fc80000000f00 */
[----:B------:R-:W-:Y:S05]  /*14b0*/  RET.REL.NODEC R2 `(_Z13adagradKerneliPiS_iPfS0_fS0_f) ;  /* 0xffffffe802d07950 */ /* 0x000fea0003c3ffff */
        .weak           $__internal_1_$__cuda_sm20_sqrt_rn_f32_slowpath
        .type           $__internal_1_$__cuda_sm20_sqrt_rn_f32_slowpath,@function
        .size           $__internal_1_$__cuda_sm20_sqrt_rn_f32_slowpath,($__internal_2_$__cuda_sm3x_div_rn_noftz_f32_slowpath - $__internal_1_$__cuda_sm20_sqrt_rn_f32_slowpath)
$__internal_1_$__cuda_sm20_sqrt_rn_f32_slowpath:
[----:B------:R-:W-:-:S13]  /*14c0*/  LOP3.LUT P0, RZ, R2, 0x7fffffff, RZ, 0xc0, !PT ;  /* 0x7fffffff02ff7812 */ /* 0x000fda000780c0ff */
[----:B------:R-:W-:Y:S01]  /*14d0*/  @!P0 IMAD.MOV.U32 R23, RZ, RZ, R2 ;  /* 0x000000ffff178224 */ /* 0x000fe200078e0002 */
[----:B------:R-:W-:Y:S06]  /*14e0*/  @!P0 BRA `(.L_x_34) ;  /* 0x0000000000408947 */ /* 0x000fec0003800000 */
[----:B------:R-:W-:-:S13]  /*14f0*/  FSETP.GEU.FTZ.AND P0, PT, R2, RZ, PT ;  /* 0x000000ff0200720b */ /* 0x000fda0003f1e000 */
[----:B------:R-:W-:Y:S01]  /*1500*/  @!P0 MOV R23, 0x7fffffff ;  /* 0x7fffffff00178802 */ /* 0x000fe20000000f00 */
[----:B------:R-:W-:Y:S06]  /*1510*/  @!P0 BRA `(.L_x_34) ;  /* 0x0000000000348947 */ /* 0x000fec0003800000 */
[----:B------:R-:W-:-:S13]  /*1520*/  FSETP.GTU.FTZ.AND P0, PT, |R2|, +INF , PT ;  /* 0x7f8000000200780b */ /* 0x000fda0003f1c200 */
[----:B------:R-:W-:Y:S01]  /*1530*/  @P0 FADD.FTZ R23, R2, 1 ;  /* 0x3f80000002170421 */ /* 0x000fe20000010000 */
[----:B------:R-:W-:Y:S06]  /*1540*/  @P0 BRA `(.L_x_34) ;  /* 0x0000000000280947 */ /* 0x000fec0003800000 */
[----:B------:R-:W-:-:S13]  /*1550*/  FSETP.NEU.FTZ.AND P0, PT, |R2|, +INF , PT ;  /* 0x7f8000000200780b */ /* 0x000fda0003f1d200 */
[----:B------:R-:W-:Y:S01]  /*1560*/  @P0 FFMA R26, R2, 1.84467440737095516160e+19, RZ ;  /* 0x5f800000021a0823 */ /* 0x000fe200000000ff */
[----:B------:R-:W-:-:S03]  /*1570*/  @!P0 MOV R23, R2 ;  /* 0x0000000200178202 */ /* 0x000fc60000000f00 */
[----:B------:R-:W0:Y:S02]  /*1580*/  @P0 MUFU.RSQ R9, R26 ;  /* 0x0000001a00090308 */ /* 0x000e240000001400 */
[----:B0-----:R-:W-:Y:S01]  /*1590*/  @P0 FMUL.FTZ R21, R26, R9 ;  /* 0x000000091a150220 */ /* 0x001fe20000410000 */
[----:B------:R-:W-:-:S03]  /*15a0*/  @P0 FMUL.FTZ R9, R9, 0.5 ;  /* 0x3f00000009090820 */ /* 0x000fc60000410000 */
[----:B------:R-:W-:-:S04]  /*15b0*/  @P0 FADD.FTZ R8, -R21, -RZ ;  /* 0x800000ff15080221 */ /* 0x000fc80000010100 */
[----:B------:R-:W-:-:S04]  /*15c0*/  @P0 FFMA R8, R21, R8, R26 ;  /* 0x0000000815080223 */ /* 0x000fc8000000001a */
[----:B------:R-:W-:-:S04]  /*15d0*/  @P0 FFMA R8, R8, R9, R21 ;  /* 0x0000000908080223 */ /* 0x000fc80000000015 */
[----:B------:R-:W-:-:S07]  /*15e0*/  @P0 FMUL.FTZ R23, R8, 2.3283064365386962891e-10 ;  /* 0x2f80000008170820 */ /* 0x000fce0000410000 */
.L_x_34:
[----:B------:R-:W-:Y:S01]  /*15f0*/  HFMA2 R9, -RZ, RZ, 0, 0 ;  /* 0x00000000ff097431 */ /* 0x000fe200000001ff */
[----:B------:R-:W-:Y:S01]  /*1600*/  MOV R8, R4 ;  /* 0x0000000400087202 */ /* 0x000fe20000000f00 */
[----:B------:R-:W-:-:S03]  /*1610*/  IMAD.MOV.U32 R2, RZ, RZ, R23 ;  /* 0x000000ffff027224 */ /* 0x000fc600078e0017 */
[----:B------:R-:W-:Y:S05]  /*1620*/  RET.REL.NODEC R8 `(_Z13adagradKerneliPiS_iPfS0_fS0_f) ;  /* 0xffffffe808747950 */ /* 0x000fea0003c3ffff */
        .weak           $__internal_2_$__cuda_sm3x_div_rn_noftz_f32_slowpath
        .type           $__internal_2_$__cuda_sm3x_div_rn_noftz_f32_slowpath,@function
        .size           $__internal_2_$__cuda_sm3x_div_rn_noftz_f32_slowpath,(.L_x_49 - $__internal_2_$__cuda_sm3x_div_rn_noftz_f32_slowpath)
$__internal_2_$__cuda_sm3x_div_rn_noftz_f32_slowpath:
[----:B------:R-:W-:Y:S01]  /*1630*/  SHF.R.U32.HI R8, RZ, 0x17, R27 ;  /* 0x00000017ff087819 */ /* 0x000fe2000001161b */
[----:B------:R-:W-:Y:S01]  /*1640*/  BSSY.RECONVERGENT B2, `(.L_x_35) ;  /* 0x0000063000027945 */ /* 0x000fe20003800200 */
[----:B------:R-:W-:Y:S02]  /*1650*/  SHF.R.U32.HI R23, RZ, 0x17, R0 ;  /* 0x00000017ff177819 */ /* 0x000fe40000011600 */
[----:B------:R-:W-:Y:S02]  /*1660*/  LOP3.LUT R8, R8, 0xff, RZ, 0xc0, !PT ;  /* 0x000000ff08087812 */ /* 0x000fe400078ec0ff */
[----:B------:R-:W-:Y:S02]  /*1670*/  LOP3.LUT R23, R23, 0xff, RZ, 0xc0, !PT ;  /* 0x000000ff17177812 */ /* 0x000fe400078ec0ff */
[----:B------:R-:W-:Y:S01]  /*1680*/  MOV R2, R0 ;  /* 0x0000000000027202 */ /* 0x000fe20000000f00 */
[----:B------:R-:W-:Y:S01]  /*1690*/  VIADD R21, R8, 0xffffffff ;  /* 0xffffffff08157836 */ /* 0x000fe20000000000 */
[----:B------:R-:W-:-:S04]  /*16a0*/  IADD3 R26, PT, PT, R23, -0x1, RZ ;  /* 0xffffffff171a7810 */ /* 0x000fc80007ffe0ff */
[----:B------:R-:W-:-:S04]  /*16b0*/  ISETP.GT.U32.AND P0, PT, R21, 0xfd, PT ;  /* 0x000000fd1500780c */ /* 0x000fc80003f04070 */
[----:B------:R-:W-:-:S13]  /*16c0*/  ISETP.GT.U32.OR P0, PT, R26, 0xfd, P0 ;  /* 0x000000fd1a00780c */ /* 0x000fda0000704470 */
[----:B------:R-:W-:Y:S01]  /*16d0*/  @!P0 IMAD.MOV.U32 R9, RZ, RZ, RZ ;  /* 0x000000ffff098224 */ /* 0x000fe200078e00ff */
[----:B------:R-:W-:Y:S06]  /*16e0*/  @!P0 BRA `(.L_x_36) ;  /* 0x00000000005c8947 */ /* 0x000fec0003800000 */
[----:B------:R-:W-:Y:S02]  /*16f0*/  FSETP.GTU.FTZ.AND P0, PT, |R0|, +INF , PT ;  /* 0x7f8000000000780b */ /* 0x000fe40003f1c200 */
[----:B------:R-:W-:-:S04]  /*1700*/  FSETP.GTU.FTZ.AND P1, PT, |R27|, +INF , PT ;  /* 0x7f8000001b00780b */ /* 0x000fc80003f3c200 */
[----:B------:R-:W-:-:S13]  /*1710*/  PLOP3.LUT P0, PT, P0, P1, PT, 0xf8, 0x8f ;  /* 0x00000000008f781c */ /* 0x000fda0000703f70 */
[----:B------:R-:W-:Y:S05]  /*1720*/  @P0 BRA `(.L_x_37) ;  /* 0x00000004004c0947 */ /* 0x000fea0003800000 */
[----:B------:R-:W-:-:S13]  /*1730*/  LOP3.LUT P0, RZ, R27, 0x7fffffff, R2, 0xc8, !PT ;  /* 0x7fffffff1bff7812 */ /* 0x000fda000780c802 */
[----:B------:R-:W-:Y:S05]  /*1740*/  @!P0 BRA `(.L_x_38) ;  /* 0x00000004003c8947 */ /* 0x000fea0003800000 */
[C---:B------:R-:W-:Y:S02]  /*1750*/  FSETP.NEU.FTZ.AND P2, PT, |R0|.reuse, +INF , PT ;  /* 0x7f8000000000780b */ /* 0x040fe40003f5d200 */
[----:B------:R-:W-:Y:S02]  /*1760*/  FSETP.NEU.FTZ.AND P1, PT, |R27|, +INF , PT ;  /* 0x7f8000001b00780b */ /* 0x000fe40003f3d200 */
[----:B------:R-:W-:-:S11]  /*1770*/  FSETP.NEU.FTZ.AND P0, PT, |R0|, +INF , PT ;  /* 0x7f8000000000780b */ /* 0x000fd60003f1d200 */
[----:B------:R-:W-:Y:S05]  /*1780*/  @!P1 BRA !P2, `(.L_x_38) ;  /* 0x00000004002c9947 */ /* 0x000fea0005000000 */
[----:B------:R-:W-:-:S04]  /*1790*/  LOP3.LUT P2, RZ, R2, 0x7fffffff, RZ, 0xc0, !PT ;  /* 0x7fffffff02ff7812 */ /* 0x000fc8000784c0ff */
[----:B------:R-:W-:-:S13]  /*17a0*/  PLOP3.LUT P1, PT, P1, P2, PT, 0x2f, 0xf2 ;  /* 0x0000000000f2781c */ /* 0x000fda0000f24577 */
[----:B------:R-:W-:Y:S05]  /*17b0*/  @P1 BRA `(.L_x_39) ;  /* 0x0000000400181947 */ /* 0x000fea0003800000 */
[----:B------:R-:W-:-:S04]  /*17c0*/  LOP3.LUT P1, RZ, R27, 0x7fffffff, RZ, 0xc0, !PT ;  /* 0x7fffffff1bff7812 */ /* 0x000fc8000782c0ff */
[----:B------:R-:W-:-:S13]  /*17d0*/  PLOP3.LUT P0, PT, P0, P1, PT, 0x2f, 0xf2 ;  /* 0x0000000000f2781c */ /* 0x000fda0000702577 */
[----:B------:R-:W-:Y:S05]  /*17e0*/  @P0 BRA `(.L_x_40) ;  /* 0x0000000400000947 */ /* 0x000fea0003800000 */
[----:B------:R-:W-:Y:S02]  /*17f0*/  ISETP.GE.AND P0, PT, R26, RZ, PT ;  /* 0x000000ff1a00720c */ /* 0x000fe40003f06270 */
[----:B------:R-:W-:-:S11]  /*1800*/  ISETP.GE.AND P1, PT, R21, RZ, PT ;  /* 0x000000ff1500720c */ /* 0x000fd60003f26270 */
[----:B------:R-:W-:Y:S01]  /*1810*/  @P0 MOV R9, RZ ;  /* 0x000000ff00090202 */ /* 0x000fe20000000f00 */
[----:B------:R-:W-:Y:S01]  /*1820*/  @!P0 FFMA R2, R0, 1.84467440737095516160e+19, RZ ;  /* 0x5f80000000028823 */ /* 0x000fe200000000ff */
[----:B------:R-:W-:Y:S01]  /*1830*/  @!P0 MOV R9, 0xffffffc0 ;  /* 0xffffffc000098802 */ /* 0x000fe20000000f00 */
[----:B------:R-:W-:-:S04]  /*1840*/  @!P1 FFMA R27, R27, 1.84467440737095516160e+19, RZ ;  /* 0x5f8000001b1b9823 */ /* 0x000fc800000000ff */
[----:B------:R-:W-:-:S07]  /*1850*/  @!P1 VIADD R9, R9, 0x40 ;  /* 0x0000004009099836 */ /* 0x000fce0000000000 */
.L_x_36:
[----:B------:R-:W-:Y:S01]  /*1860*/  LEA R28, R8, 0xc0800000, 0x17 ;  /* 0xc0800000081c7811 */ /* 0x000fe200078eb8ff */
[----:B------:R-:W-:Y:S01]  /*1870*/  BSSY.RECONVERGENT B3, `(.L_x_41) ;  /* 0x0000036000037945 */ /* 0x000fe20003800200 */
[----:B------:R-:W-:Y:S02]  /*1880*/  IADD3 R23, PT, PT, R23, -0x7f, RZ ;  /* 0xffffff8117177810 */ /* 0x000fe40007ffe0ff */
[----:B------:R-:W-:Y:S02]  /*1890*/  IADD3 R28, PT, PT, -R28, R27, RZ ;  /* 0x0000001b1c1c7210 */ /* 0x000fe40007ffe1ff */
[C---:B------:R-:W-:Y:S01]  /*18a0*/  IADD3 R8, PT, PT, R23.reuse, 0x7f, -R8 ;  /* 0x0000007f17087810 */ /* 0x040fe20007ffe808 */
[----:B------:R-:W-:Y:S01]  /*18b0*/  IMAD R2, R23, -0x800000, R2 ;  /* 0xff80000017027824 */ /* 0x000fe200078e0202 */
[----:B------:R-:W0:Y:S01]  /*18c0*/  MUFU.RCP R26, R28 ;  /* 0x0000001c001a7308 */ /* 0x000e220000001000 */
[----:B------:R-:W-:Y:S02]  /*18d0*/  FADD.FTZ R21, -R28, -RZ ;  /* 0x800000ff1c157221 */ /* 0x000fe40000010100 */
[----:B------:R-:W-:-:S02]  /*18e0*/  IMAD.IADD R9, R8, 0x1, R9 ;  /* 0x0000000108097824 */ /* 0x000fc400078e0209 */
[----:B0-----:R-:W-:-:S04]  /*18f0*/  FFMA R27, R26, R21, 1 ;  /* 0x3f8000001a1b7423 */ /* 0x001fc80000000015 */
[----:B------:R-:W-:-:S04]  /*1900*/  FFMA R27, R26, R27, R26 ;  /* 0x0000001b1a1b7223 */ /* 0x000fc8000000001a */
[----:B------:R-:W-:-:S04]  /*1910*/  FFMA R26, R2, R27, RZ ;  /* 0x0000001b021a7223 */ /* 0x000fc800000000ff */
[----:B------:R-:W-:-:S04]  /*1920*/  FFMA R23, R21, R26, R2 ;  /* 0x0000001a15177223 */ /* 0x000fc80000000002 */
[----:B------:R-:W-:-:S04]  /*1930*/  FFMA R26, R27, R23, R26 ;  /* 0x000000171b1a7223 */ /* 0x000fc8000000001a */
[----:B------:R-:W-:-:S04]  /*1940*/  FFMA R21, R21, R26, R2 ;  /* 0x0000001a15157223 */ /* 0x000fc80000000002 */
[----:B------:R-:W-:-:S05]  /*1950*/  FFMA R2, R27, R21, R26 ;  /* 0x000000151b027223 */ /* 0x000fca000000001a */
[----:B------:R-:W-:-:S04]  /*1960*/  SHF.R.U32.HI R8, RZ, 0x17, R2 ;  /* 0x00000017ff087819 */ /* 0x000fc80000011602 */
[----:B------:R-:W-:-:S04]  /*1970*/  LOP3.LUT R8, R8, 0xff, RZ, 0xc0, !PT ;  /* 0x000000ff08087812 */ /* 0x000fc800078ec0ff */
[----:B------:R-:W-:-:S04]  /*1980*/  IADD3 R8, PT, PT, R8, R9, RZ ;  /* 0x0000000908087210 */ /* 0x000fc80007ffe0ff */
[----:B------:R-:W-:-:S04]  /*1990*/  IADD3 R23, PT, PT, R8, -0x1, RZ ;  /* 0xffffffff08177810 */ /* 0x000fc80007ffe0ff */
[----:B------:R-:W-:-:S13]  /*19a0*/  ISETP.GE.U32.AND P0, PT, R23, 0xfe, PT ;  /* 0x000000fe1700780c */ /* 0x000fda0003f06070 */
[----:B------:R-:W-:Y:S05]  /*19b0*/  @!P0 BRA `(.L_x_42) ;  /* 0x0000000000808947 */ /* 0x000fea0003800000 */
[----:B------:R-:W-:-:S13]  /*19c0*/  ISETP.GT.AND P0, PT, R8, 0xfe, PT ;  /* 0x000000fe0800780c */ /* 0x000fda0003f04270 */
[----:B------:R-:W-:Y:S05]  /*19d0*/  @P0 BRA `(.L_x_43) ;  /* 0x00000000006c0947 */ /* 0x000fea0003800000 */
[----:B------:R-:W-:-:S13]  /*19e0*/  ISETP.GE.AND P0, PT, R8, 0x1, PT ;  /* 0x000000010800780c */ /* 0x000fda0003f06270 */
[----:B------:R-:W-:Y:S05]  /*19f0*/  @P0 BRA `(.L_x_44) ;  /* 0x0000000000740947 */ /* 0x000fea0003800000 */
[----:B------:R-:W-:Y:S02]  /*1a00*/  ISETP.GE.AND P0, PT, R8, -0x18, PT ;  /* 0xffffffe80800780c */ /* 0x000fe40003f06270 */
[----:B------:R-:W-:-:S11]  /*1a10*/  LOP3.LUT R2, R2, 0x80000000, RZ, 0xc0, !PT ;  /* 0x8000000002027812 */ /* 0x000fd600078ec0ff */
[----:B------:R-:W-:Y:S05]  /*1a20*/  @!P0 BRA `(.L_x_44) ;  /* 0x0000000000688947 */ /* 0x000fea0003800000 */
[CCC-:B------:R-:W-:Y:S01]  /*1a30*/  FFMA.RZ R9, R27.reuse, R21.reuse, R26.reuse ;  /* 0x000000151b097223 */ /* 0x1c0fe2000000c01a */
[CCC-:B------:R-:W-:Y:S01]  /*1a40*/  FFMA.RP R23, R27.reuse, R21.reuse, R26.reuse ;  /* 0x000000151b177223 */ /* 0x1c0fe2000000801a */
[----:B------:R-:W-:Y:S01]  /*1a50*/  FFMA.RM R26, R27, R21, R26 ;  /* 0x000000151b1a7223 */ /* 0x000fe2000000401a */
[C---:B------:R-:W-:Y:S02]  /*1a60*/  ISETP.NE.AND P2, PT, R8.reuse, RZ, PT ;  /* 0x000000ff0800720c */ /* 0x040fe40003f45270 */
[----:B------:R-:W-:Y:S02]  /*1a70*/  LOP3.LUT R9, R9, 0x7fffff, RZ, 0xc0, !PT ;  /* 0x007fffff09097812 */ /* 0x000fe400078ec0ff */
[C---:B------:R-:W-:Y:S02]  /*1a80*/  ISETP.NE.AND P1, PT, R8.reuse, RZ, PT ;  /* 0x000000ff0800720c */ /* 0x040fe40003f25270 */
[----:B------:R-:W-:Y:S01]  /*1a90*/  LOP3.LUT R28, R9, 0x800000, RZ, 0xfc, !PT ;  /* 0x00800000091c7812 */ /* 0x000fe200078efcff */
[C---:B------:R-:W-:Y:S01]  /*1aa0*/  VIADD R9, R8.reuse, 0x20 ;  /* 0x0000002008097836 */ /* 0x040fe20000000000 */
[----:B------:R-:W-:-:S02]  /*1ab0*/  IADD3 R8, PT, PT, -R8, RZ, RZ ;  /* 0x000000ff08087210 */ /* 0x000fc40007ffe1ff */
[----:B------:R-:W-:Y:S02]  /*1ac0*/  FSETP.NEU.FTZ.AND P0, PT, R23, R26, PT ;  /* 0x0000001a1700720b */ /* 0x000fe40003f1d000 */
[----:B------:R-:W-:Y:S02]  /*1ad0*/  SHF.L.U32 R9, R28, R9, RZ ;  /* 0x000000091c097219 */ /* 0x000fe400000006ff */
[----:B------:R-:W-:Y:S02]  /*1ae0*/  SEL R21, R8, RZ, P2 ;  /* 0x000000ff08157207 */ /* 0x000fe40001000000 */
[----:B------:R-:W-:Y:S02]  /*1af0*/  ISETP.NE.AND P1, PT, R9, RZ, P1 ;  /* 0x000000ff0900720c */ /* 0x000fe40000f25270 */
[----:B------:R-:W-:Y:S02]  /*1b00*/  SHF.R.U32.HI R28, RZ, R21, R28 ;  /* 0x00000015ff1c7219 */ /* 0x000fe4000001161c */
[----:B------:R-:W-:-:S02]  /*1b10*/  PLOP3.LUT P0, PT, P0, P1, PT, 0xf8, 0x8f ;  /* 0x00000000008f781c */ /* 0x000fc40000703f70 */
[----:B------:R-:W-:Y:S02]  /*1b20*/  SHF.R.U32.HI R8, RZ, 0x1, R28 ;  /* 0x00000001ff087819 */ /* 0x000fe4000001161c */
[----:B------:R-:W-:-:S04]  /*1b30*/  SEL R9, RZ, 0x1, !P0 ;  /* 0x00000001ff097807 */ /* 0x000fc80004000000 */
[----:B------:R-:W-:-:S04]  /*1b40*/  LOP3.LUT R9, R9, 0x1, R8, 0xf8, !PT ;  /* 0x0000000109097812 */ /* 0x000fc800078ef808 */
[----:B------:R-:W-:-:S04]  /*1b50*/  LOP3.LUT R9, R9, R28, RZ, 0xc0, !PT ;  /* 0x0000001c09097212 */ /* 0x000fc800078ec0ff */
[----:B------:R-:W-:-:S04]  /*1b60*/  IADD3 R9, PT, PT, R8, R9, RZ ;  /* 0x0000000908097210 */ /* 0x000fc80007ffe0ff */
[----:B------:R-:W-:Y:S01]  /*1b70*/  LOP3.LUT R2, R9, R2, RZ, 0xfc, !PT ;  /* 0x0000000209027212 */ /* 0x000fe200078efcff */
[----:B------:R-:W-:Y:S06]  /*1b80*/  BRA `(.L_x_44) ;  /* 0x0000000000107947 */ /* 0x000fec0003800000 */
.L_x_43:
[----:B------:R-:W-:-:S04]  /*1b90*/  LOP3.LUT R2, R2, 0x80000000, RZ, 0xc0, !PT ;  /* 0x8000000002027812 */ /* 0x000fc800078ec0ff */
[----:B------:R-:W-:Y:S01]  /*1ba0*/  LOP3.LUT R2, R2, 0x7f800000, RZ, 0xfc, !PT ;  /* 0x7f80000002027812 */ /* 0x000fe200078efcff */
[----:B------:R-:W-:Y:S06]  /*1bb0*/  BRA `(.L_x_44) ;  /* 0x0000000000047947 */ /* 0x000fec0003800000 */
.L_x_42:
[----:B------:R-:W-:-:S07]  /*1bc0*/  IMAD R2, R9, 0x800000, R2 ;  /* 0x0080000009027824 */ /* 0x000fce00078e0202 */
.L_x_44:
[----:B------:R-:W-:Y:S05]  /*1bd0*/  BSYNC.RECONVERGENT B3 ;  /* 0x0000000000037941 */ /* 0x000fea0003800200 */
.L_x_41:
[----:B------:R-:W-:Y:S05]  /*1be0*/  BRA `(.L_x_45) ;  /* 0x0000000000207947 */ /* 0x000fea0003800000 */
.L_x_40:
[----:B------:R-:W-:-:S04]  /*1bf0*/  LOP3.LUT R2, R27, 0x80000000, R2, 0x48, !PT ;  /* 0x800000001b027812 */ /* 0x000fc800078e4802 */
[----:B------:R-:W-:Y:S01]  /*1c00*/  LOP3.LUT R2, R2, 0x7f800000, RZ, 0xfc, !PT ;  /* 0x7f80000002027812 */ /* 0x000fe200078efcff */
[----:B------:R-:W-:Y:S06]  /*1c10*/  BRA `(.L_x_45) ;  /* 0x0000000000147947 */ /* 0x000fec0003800000 */
.L_x_39:
[----:B------:R-:W-:Y:S01]  /*1c20*/  LOP3.LUT R2, R27, 0x80000000, R2, 0x48, !PT ;  /* 0x800000001b027812 */ /* 0x000fe200078e4802 */
[----:B------:R-:W-:Y:S06]  /*1c30*/  BRA `(.L_x_45) ;  /* 0x00000000000c7947 */ /* 0x000fec0003800000 */
.L_x_38:
[----:B------:R-:W0:Y:S01]  /*1c40*/  MUFU.RSQ R2, -QNAN ;  /* 0xffc0000000027908 */ /* 0x000e220000001400 */
[----:B------:R-:W-:Y:S05]  /*1c50*/  BRA `(.L_x_45) ;  /* 0x0000000000047947 */ /* 0x000fea0003800000 */
.L_x_37:
[----:B------:R-:W-:-:S07]  /*1c60*/  FADD.FTZ R2, R0, R27 ;  /* 0x0000001b00027221 */ /* 0x000fce0000010000 */
.L_x_45:
[----:B------:R-:W-:Y:S05]  /*1c70*/  BSYNC.RECONVERGENT B2 ;  /* 0x0000000000027941 */ /* 0x000fea0003800200 */
.L_x_35:
[----:B------:R-:W-:Y:S01]  /*1c80*/  HFMA2 R9, -RZ, RZ, 0, 0 ;  /* 0x00000000ff097431 */ /* 0x000fe200000001ff */
[----:B------:R-:W-:-:S04]  /*1c90*/  MOV R8, R4 ;  /* 0x0000000400087202 */ /* 0x000fc80000000f00 */
[----:B0-----:R-:W-:Y:S05]  /*1ca0*/  RET.REL.NODEC R8 `(_Z13adagradKerneliPiS_iPfS0_fS0_f) ;  /* 0xffffffe008d47950 */ /* 0x001fea0003c3ffff */
.L_x_46:
[----:B------:R-:W-:-:S00]  /*1cb0*/  BRA `(.L_x_46) ;  /* 0xfffffffc00fc7947 */ /* 0x000fc0000383ffff */
[----:B------:R-:W-:-:S00]  /*1cc0*/  NOP ;  /* 0x0000000000007918 */ /* 0x000fc00000000000 */
        /* <DEDUP_REMOVED lines=11> */
.L_x_49:


//--------------------- .nv.shared.reserved.0     --------------------------
	.section	.nv.shared.reserved.0,"aw",@nobits
	.weak		__nv_reservedSMEM_offset_0_alias
	.size		__nv_reservedSMEM_offset_0_alias, 0, 64
	.other		__nv_reservedSMEM_offset_0_alias,@"STO_CUDA_RESERVED_SHARED STV_DEFAULT"
__nv_reservedSMEM_offset_0_alias:
	.zero		0
	.zero		64


//--------------------- .nv.constant0._Z13adagradKerneliPiS_iPfS0_fS0_f --------------------------
	.section	.nv.constant0._Z13adagradKerneliPiS_iPfS0_fS0_f,"a",@progbits
	.sectionflags	@""
	.align	4
.nv.constant0._Z13adagradKerneliPiS_iPfS0_fS0_f:
	.zero		964


//--------------------- SYMBOLS --------------------------

	.type		.nv.reservedSmem.offset0,@object
	.size		.nv.reservedSmem.offset0,0x4
